//
// Generated by NVIDIA NVVM Compiler
//
// Compiler Build ID: CL-36424714
// Cuda compilation tools, release 13.0, V13.0.88
// Based on NVVM 20.0.0
//

.version 9.0
.target sm_100
.address_size 64

	// .globl	_Z9heavy_cpuPfi
.global .align 4 .b8 __cudart_i2opi_f[24] = {65, 144, 67, 60, 153, 149, 98, 219, 192, 221, 52, 245, 209, 87, 39, 252, 41, 21, 68, 78, 110, 131, 249, 162};

.visible .entry _Z9heavy_cpuPfi(
	.param .u64 .ptr .align 1 _Z9heavy_cpuPfi_param_0,
	.param .u32 _Z9heavy_cpuPfi_param_1
)
{
	.local .align 4 .b8 	__local_depot0[28];
	.reg .b64 	%SP;
	.reg .b64 	%SPL;
	.reg .pred 	%p<19>;
	.reg .b32 	%r<88>;
	.reg .b32 	%f<52>;
	.reg .b64 	%rd<42>;
	.reg .b64 	%fd<5>;

	mov.u64 	%SPL, __local_depot0;
	ld.param.u64 	%rd14, [_Z9heavy_cpuPfi_param_0];
	ld.param.u32 	%r31, [_Z9heavy_cpuPfi_param_1];
	add.u64 	%rd1, %SPL, 0;
	add.u64 	%rd2, %SPL, 0;
	mov.u32 	%r32, %ctaid.x;
	mov.u32 	%r33, %ntid.x;
	mov.u32 	%r34, %tid.x;
	mad.lo.s32 	%r1, %r32, %r33, %r34;
	setp.ge.s32 	%p1, %r1, %r31;
	@%p1 bra 	$L__BB0_20;
	cvta.to.global.u64 	%rd17, %rd14;
	mul.wide.s32 	%rd18, %r1, 4;
	add.s64 	%rd3, %rd17, %rd18;
	ld.global.f32 	%f49, [%rd3];
	mov.b32 	%r79, 0;
	mov.u64 	%rd29, __cudart_i2opi_f;
$L__BB0_2:
	mul.f32 	%f13, %f49, 0f3F22F983;
	cvt.rni.s32.f32 	%r87, %f13;
	cvt.rn.f32.s32 	%f14, %r87;
	fma.rn.f32 	%f15, %f14, 0fBFC90FDA, %f49;
	fma.rn.f32 	%f16, %f14, 0fB3A22168, %f15;
	fma.rn.f32 	%f51, %f14, 0fA7C234C5, %f16;
	abs.f32 	%f4, %f49;
	setp.ltu.f32 	%p2, %f4, 0f47CE4780;
	mov.u32 	%r83, %r87;
	mov.f32 	%f50, %f51;
	@%p2 bra 	$L__BB0_10;
	setp.neu.f32 	%p3, %f4, 0f7F800000;
	@%p3 bra 	$L__BB0_5;
	mov.f32 	%f19, 0f00000000;
	mul.rn.f32 	%f50, %f49, %f19;
	mov.b32 	%r83, 0;
	bra.uni 	$L__BB0_10;
$L__BB0_5:
	mov.b32 	%r4, %f49;
	shl.b32 	%r37, %r4, 8;
	or.b32  	%r5, %r37, -2147483648;
	mov.b64 	%rd40, 0;
	mov.b32 	%r80, 0;
	mov.u64 	%rd38, %rd29;
	mov.u64 	%rd39, %rd2;
$L__BB0_6:
	.pragma "nounroll";
	ld.global.nc.u32 	%r38, [%rd38];
	mad.wide.u32 	%rd21, %r38, %r5, %rd40;
	shr.u64 	%rd40, %rd21, 32;
	st.local.u32 	[%rd39], %rd21;
	add.s32 	%r80, %r80, 1;
	add.s64 	%rd39, %rd39, 4;
	add.s64 	%rd38, %rd38, 4;
	setp.ne.s32 	%p4, %r80, 6;
	@%p4 bra 	$L__BB0_6;
	shr.u32 	%r39, %r4, 23;
	st.local.u32 	[%rd2+24], %rd40;
	and.b32  	%r8, %r39, 31;
	and.b32  	%r40, %r39, 224;
	add.s32 	%r41, %r40, -128;
	shr.u32 	%r42, %r41, 5;
	mul.wide.u32 	%rd22, %r42, 4;
	sub.s64 	%rd10, %rd2, %rd22;
	ld.local.u32 	%r81, [%rd10+24];
	ld.local.u32 	%r82, [%rd10+20];
	setp.eq.s32 	%p5, %r8, 0;
	@%p5 bra 	$L__BB0_9;
	shf.l.wrap.b32 	%r81, %r82, %r81, %r8;
	ld.local.u32 	%r43, [%rd10+16];
	shf.l.wrap.b32 	%r82, %r43, %r82, %r8;
$L__BB0_9:
	shr.u32 	%r44, %r81, 30;
	shf.l.wrap.b32 	%r45, %r82, %r81, 2;
	shl.b32 	%r46, %r82, 2;
	shr.u32 	%r47, %r45, 31;
	add.s32 	%r48, %r47, %r44;
	neg.s32 	%r49, %r48;
	setp.lt.s32 	%p6, %r4, 0;
	selp.b32 	%r83, %r49, %r48, %p6;
	xor.b32  	%r50, %r45, %r4;
	shr.s32 	%r51, %r45, 31;
	xor.b32  	%r52, %r51, %r45;
	xor.b32  	%r53, %r51, %r46;
	cvt.u64.u32 	%rd23, %r52;
	shl.b64 	%rd24, %rd23, 32;
	cvt.u64.u32 	%rd25, %r53;
	or.b64  	%rd26, %rd24, %rd25;
	cvt.rn.f64.s64 	%fd1, %rd26;
	mul.f64 	%fd2, %fd1, 0d3BF921FB54442D19;
	cvt.rn.f32.f64 	%f17, %fd2;
	neg.f32 	%f18, %f17;
	setp.lt.s32 	%p7, %r50, 0;
	selp.f32 	%f50, %f18, %f17, %p7;
$L__BB0_10:
	setp.ltu.f32 	%p8, %f4, 0f47CE4780;
	mul.rn.f32 	%f20, %f50, %f50;
	and.b32  	%r55, %r83, 1;
	setp.eq.b32 	%p9, %r55, 1;
	selp.f32 	%f21, 0f3F800000, %f50, %p9;
	fma.rn.f32 	%f22, %f20, %f21, 0f00000000;
	fma.rn.f32 	%f23, %f20, 0f37CBAC00, 0fBAB607ED;
	selp.f32 	%f24, %f23, 0fB94D4153, %p9;
	selp.f32 	%f25, 0f3D2AAABB, 0f3C0885E4, %p9;
	fma.rn.f32 	%f26, %f24, %f20, %f25;
	selp.f32 	%f27, 0fBEFFFFFF, 0fBE2AAAA8, %p9;
	fma.rn.f32 	%f28, %f26, %f20, %f27;
	fma.rn.f32 	%f29, %f28, %f22, %f21;
	and.b32  	%r56, %r83, 2;
	setp.eq.s32 	%p10, %r56, 0;
	mov.f32 	%f30, 0f00000000;
	sub.f32 	%f31, %f30, %f29;
	selp.f32 	%f8, %f29, %f31, %p10;
	@%p8 bra 	$L__BB0_18;
	setp.neu.f32 	%p11, %f4, 0f7F800000;
	@%p11 bra 	$L__BB0_13;
	mov.f32 	%f34, 0f00000000;
	mul.rn.f32 	%f51, %f49, %f34;
	mov.b32 	%r87, 0;
	bra.uni 	$L__BB0_18;
$L__BB0_13:
	mov.b32 	%r17, %f49;
	shl.b32 	%r58, %r17, 8;
	or.b32  	%r18, %r58, -2147483648;
	mov.b64 	%rd41, 0;
	mov.b32 	%r84, 0;
$L__BB0_14:
	.pragma "nounroll";
	mul.wide.u32 	%rd28, %r84, 4;
	add.s64 	%rd30, %rd29, %rd28;
	ld.global.nc.u32 	%r59, [%rd30];
	mad.wide.u32 	%rd31, %r59, %r18, %rd41;
	shr.u64 	%rd41, %rd31, 32;
	add.s64 	%rd32, %rd1, %rd28;
	st.local.u32 	[%rd32], %rd31;
	add.s32 	%r84, %r84, 1;
	setp.ne.s32 	%p12, %r84, 6;
	@%p12 bra 	$L__BB0_14;
	shr.u32 	%r60, %r17, 23;
	st.local.u32 	[%rd1+24], %rd41;
	and.b32  	%r21, %r60, 31;
	and.b32  	%r61, %r60, 224;
	add.s32 	%r62, %r61, -128;
	shr.u32 	%r63, %r62, 5;
	mul.wide.u32 	%rd33, %r63, 4;
	sub.s64 	%rd13, %rd1, %rd33;
	ld.local.u32 	%r85, [%rd13+24];
	ld.local.u32 	%r86, [%rd13+20];
	setp.eq.s32 	%p13, %r21, 0;
	@%p13 bra 	$L__BB0_17;
	shf.l.wrap.b32 	%r85, %r86, %r85, %r21;
	ld.local.u32 	%r64, [%rd13+16];
	shf.l.wrap.b32 	%r86, %r64, %r86, %r21;
$L__BB0_17:
	shr.u32 	%r65, %r85, 30;
	shf.l.wrap.b32 	%r66, %r86, %r85, 2;
	shl.b32 	%r67, %r86, 2;
	shr.u32 	%r68, %r66, 31;
	add.s32 	%r69, %r68, %r65;
	neg.s32 	%r70, %r69;
	setp.lt.s32 	%p14, %r17, 0;
	selp.b32 	%r87, %r70, %r69, %p14;
	xor.b32  	%r71, %r66, %r17;
	shr.s32 	%r72, %r66, 31;
	xor.b32  	%r73, %r72, %r66;
	xor.b32  	%r74, %r72, %r67;
	cvt.u64.u32 	%rd34, %r73;
	shl.b64 	%rd35, %rd34, 32;
	cvt.u64.u32 	%rd36, %r74;
	or.b64  	%rd37, %rd35, %rd36;
	cvt.rn.f64.s64 	%fd3, %rd37;
	mul.f64 	%fd4, %fd3, 0d3BF921FB54442D19;
	cvt.rn.f32.f64 	%f32, %fd4;
	neg.f32 	%f33, %f32;
	setp.lt.s32 	%p15, %r71, 0;
	selp.f32 	%f51, %f33, %f32, %p15;
$L__BB0_18:
	add.s32 	%r76, %r87, 1;
	mul.rn.f32 	%f35, %f51, %f51;
	and.b32  	%r77, %r87, 1;
	setp.eq.b32 	%p16, %r77, 1;
	selp.f32 	%f36, %f51, 0f3F800000, %p16;
	fma.rn.f32 	%f37, %f35, %f36, 0f00000000;
	fma.rn.f32 	%f38, %f35, 0f37CBAC00, 0fBAB607ED;
	selp.f32 	%f39, 0fB94D4153, %f38, %p16;
	selp.f32 	%f40, 0f3C0885E4, 0f3D2AAABB, %p16;
	fma.rn.f32 	%f41, %f39, %f35, %f40;
	selp.f32 	%f42, 0fBE2AAAA8, 0fBEFFFFFF, %p16;
	fma.rn.f32 	%f43, %f41, %f35, %f42;
	fma.rn.f32 	%f44, %f43, %f37, %f36;
	and.b32  	%r78, %r76, 2;
	setp.eq.s32 	%p17, %r78, 0;
	mov.f32 	%f45, 0f00000000;
	sub.f32 	%f46, %f45, %f44;
	selp.f32 	%f47, %f44, %f46, %p17;
	mul.f32 	%f48, %f47, 0f3F7FFF58;
	fma.rn.f32 	%f49, %f8, 0f3F800054, %f48;
	add.s32 	%r79, %r79, 1;
	setp.ne.s32 	%p18, %r79, 10000;
	@%p18 bra 	$L__BB0_2;
	st.global.f32 	[%rd3], %f49;
$L__BB0_20:
	ret;

}


// ===== COMPILED SASS (sm_100) =====

	.target	sm_100

	.elftype	@"ET_EXEC"


//--------------------- .note.nv.tkinfo           --------------------------
	.section	.note.nv.tkinfo,"",@"SHT_NOTE"
	.sectionflags	@"SHF_NOTE_NV_TKINFO"
	.tkinfo
        /*0018*/ 	.word	0x00000002
        /*0030*/ 	.string	""
        /*0030*/ 	.string	"ptxas"
        /*0030*/ 	.string	"Cuda compilation tools, release 13.0, V13.0.88"
        /*0030*/ 	.string	"Build cuda_13.0.r13.0/compiler.36424714_0"
        /*0030*/ 	.string	"-arch sm_100 -m 64 "



//--------------------- .note.nv.cuinfo           --------------------------
	.section	.note.nv.cuinfo,"",@"SHT_NOTE"
	.sectionflags	@"SHF_NOTE_NV_CUINFO"
        /*0018*/ 	.short	0x0002
        /*001a*/ 	.short	0x0064
        /*001c*/ 	.short	0x0082
	.zero		2


//--------------------- .nv.info                  --------------------------
	.section	.nv.info,"",@"SHT_CUDA_INFO"
	.align	4


	//----- nvinfo : EIATTR_REGCOUNT
	.align		4
        /*0000*/ 	.byte	0x04, 0x2f
        /*0002*/ 	.short	(.L_2 - .L_1)
	.align		4
.L_1:
        /*0004*/ 	.word	index@(_Z9heavy_cpuPfi)
        /*0008*/ 	.word	0x0000001c


	//----- nvinfo : EIATTR_FRAME_SIZE
	.align		4
.L_2:
        /*000c*/ 	.byte	0x04, 0x11
        /*000e*/ 	.short	(.L_4 - .L_3)
	.align		4
.L_3:
        /*0010*/ 	.word	index@(_Z9heavy_cpuPfi)
        /*0014*/ 	.word	0x00000000


	//----- nvinfo : EIATTR_MIN_STACK_SIZE
	.align		4
.L_4:
        /*0018*/ 	.byte	0x04, 0x12
        /*001a*/ 	.short	(.L_6 - .L_5)
	.align		4
.L_5:
        /*001c*/ 	.word	index@(_Z9heavy_cpuPfi)
        /*0020*/ 	.word	0x00000000
.L_6:


//--------------------- .nv.compat                --------------------------
	.section	.nv.compat,"",@"SHT_CUDA_COMPAT_INFO"
	.align	4
        /*0000*/ 	.byte	0x02, 0x09, 0x00, 0x00, 0x02, 0x02, 0x01, 0x00, 0x02, 0x05, 0x05, 0x00, 0x03, 0x07, 0x01, 0x01
        /*0010*/ 	.byte	0x02, 0x03, 0x00, 0x00, 0x02, 0x06, 0x01, 0x00, 0x04, 0x0b, 0x08, 0x00, 0x01, 0x00, 0x00, 0x00
        /*0020*/ 	.byte	0x00, 0x00, 0x00, 0x00


//--------------------- .nv.info._Z9heavy_cpuPfi  --------------------------
	.section	.nv.info._Z9heavy_cpuPfi,"",@"SHT_CUDA_INFO"
	.sectionflags	@""
	.align	4


	//----- nvinfo : EIATTR_CUDA_API_VERSION
	.align		4
        /*0000*/ 	.byte	0x04, 0x37
        /*0002*/ 	.short	(.L_8 - .L_7)
.L_7:
        /*0004*/ 	.word	0x00000082


	//----- nvinfo : EIATTR_KPARAM_INFO
	.align		4
.L_8:
        /*0008*/ 	.byte	0x04, 0x17
        /*000a*/ 	.short	(.L_10 - .L_9)
.L_9:
        /*000c*/ 	.word	0x00000000
        /*0010*/ 	.short	0x0001
        /*0012*/ 	.short	0x0008
        /*0014*/ 	.byte	0x00, 0xf0, 0x11, 0x00


	//----- nvinfo : EIATTR_KPARAM_INFO
	.align		4
.L_10:
        /*0018*/ 	.byte	0x04, 0x17
        /*001a*/ 	.short	(.L_12 - .L_11)
.L_11:
        /*001c*/ 	.word	0x00000000
        /*0020*/ 	.short	0x0000
        /*0022*/ 	.short	0x0000
        /*0024*/ 	.byte	0x00, 0xf5, 0x21, 0x00


	//----- nvinfo : EIATTR_SPARSE_MMA_MASK
	.align		4
.L_12:
        /*0028*/ 	.byte	0x03, 0x50
        /*002a*/ 	.short	0x0000


	//----- nvinfo : EIATTR_MAXREG_COUNT
	.align		4
        /*002c*/ 	.byte	0x03, 0x1b
        /*002e*/ 	.short	0x00ff


	//----- nvinfo : EIATTR_MERCURY_ISA_VERSION
	.align		4
        /*0030*/ 	.byte	0x03, 0x5f
        /*0032*/ 	.short	0x0101


	//----- nvinfo : EIATTR_VRC_CTA_INIT_COUNT
	.align		4
        /*0034*/ 	.byte	0x02, 0x4a
	.zero		1
	.zero		1


	//----- nvinfo : EIATTR_EXIT_INSTR_OFFSETS
	.align		4
        /*0038*/ 	.byte	0x04, 0x1c
        /*003a*/ 	.short	(.L_14 - .L_13)


	//   ....[0]....
.L_13:
        /*003c*/ 	.word	0x00000070


	//   ....[1]....
        /*0040*/ 	.word	0x00000fd0


	//----- nvinfo : EIATTR_CRS_STACK_SIZE
	.align		4
.L_14:
        /*0044*/ 	.byte	0x04, 0x1e
        /*0046*/ 	.short	(.L_16 - .L_15)
.L_15:
        /*0048*/ 	.word	0x00000000


	//----- nvinfo : EIATTR_CBANK_PARAM_SIZE
	.align		4
.L_16:
        /*004c*/ 	.byte	0x03, 0x19
        /*004e*/ 	.short	0x000c


	//----- nvinfo : EIATTR_PARAM_CBANK
	.align		4
        /*0050*/ 	.byte	0x04, 0x0a
        /*0052*/ 	.short	(.L_18 - .L_17)
	.align		4
.L_17:
        /*0054*/ 	.word	index@(.nv.constant0._Z9heavy_cpuPfi)
        /*0058*/ 	.short	0x0380
        /*005a*/ 	.short	0x000c


	//----- nvinfo : EIATTR_SW_WAR
	.align		4
.L_18:
        /*005c*/ 	.byte	0x04, 0x36
        /*005e*/ 	.short	(.L_20 - .L_19)
.L_19:
        /*0060*/ 	.word	0x00000008
.L_20:


//--------------------- .nv.callgraph             --------------------------
	.section	.nv.callgraph,"",@"SHT_CUDA_CALLGRAPH"
	.align	4
	.sectionentsize	8
	.align		4
        /*0000*/ 	.word	0x00000000
	.align		4
        /*0004*/ 	.word	0xffffffff
	.align		4
        /*0008*/ 	.word	0x00000000
	.align		4
        /*000c*/ 	.word	0xfffffffe
	.align		4
        /*0010*/ 	.word	0x00000000
	.align		4
        /*0014*/ 	.word	0xfffffffd
	.align		4
        /*0018*/ 	.word	0x00000000
	.align		4
        /*001c*/ 	.word	0xfffffffc


//--------------------- .nv.constant4             --------------------------
	.section	.nv.constant4,"a",@progbits
	.align	8
	.align		8
.nv.constant4:
        /*0000*/ 	.dword	__cudart_i2opi_f


//--------------------- .text._Z9heavy_cpuPfi     --------------------------
	.section	.text._Z9heavy_cpuPfi,"ax",@progbits
	.align	128
        .global         _Z9heavy_cpuPfi
        .type           _Z9heavy_cpuPfi,@function
        .size           _Z9heavy_cpuPfi,(.L_x_12 - _Z9heavy_cpuPfi)
        .other          _Z9heavy_cpuPfi,@"STO_CUDA_ENTRY STV_DEFAULT"
_Z9heavy_cpuPfi:
.text._Z9heavy_cpuPfi:
[----:B------:R-:W-:Y:S01]  /*0000*/  LDC R1, c[0x0][0x37c] ;  /* 0x0000df00ff017b82 */ /* 0x000fe20000000800 */
[----:B------:R-:W0:Y:S07]  /*0010*/  S2R R0, SR_TID.X ;  /* 0x0000000000007919 */ /* 0x000e2e0000002100 */
[----:B------:R-:W0:Y:S01]  /*0020*/  S2UR UR4, SR_CTAID.X ;  /* 0x00000000000479c3 */ /* 0x000e220000002500 */
[----:B------:R-:W1:Y:S07]  /*0030*/  LDCU UR5, c[0x0][0x388] ;  /* 0x00007100ff0577ac */ /* 0x000e6e0008000800 */
[----:B------:R-:W0:Y:S02]  /*0040*/  LDC R5, c[0x0][0x360] ;  /* 0x0000d800ff057b82 */ /* 0x000e240000000800 */
[----:B0-----:R-:W-:-:S05]  /*0050*/  IMAD R5, R5, UR4, R0 ;  /* 0x0000000405057c24 */ /* 0x001fca000f8e0200 */
[----:B-1----:R-:W-:-:S13]  /*0060*/  ISETP.GE.AND P0, PT, R5, UR5, PT ;  /* 0x0000000505007c0c */ /* 0x002fda000bf06270 */
[----:B------:R-:W-:Y:S05]  /*0070*/  @P0 EXIT ;  /* 0x000000000000094d */ /* 0x000fea0003800000 */
[----:B------:R-:W0:Y:S01]  /*0080*/  LDC.64 R2, c[0x0][0x380] ;  /* 0x0000e000ff027b82 */ /* 0x000e220000000a00 */
[----:B------:R-:W1:Y:S01]  /*0090*/  LDCU.64 UR8, c[0x0][0x358] ;  /* 0x00006b00ff0877ac */ /* 0x000e620008000a00 */
[----:B0-----:R-:W-:-:S05]  /*00a0*/  IMAD.WIDE R2, R5, 0x4, R2 ;  /* 0x0000000405027825 */ /* 0x001fca00078e0202 */
[----:B-1----:R0:W5:Y:S01]  /*00b0*/  LDG.E R9, desc[UR8][R2.64] ;  /* 0x0000000802097981 */ /* 0x002162000c1e1900 */
[----:B------:R-:W-:-:S05]  /*00c0*/  UMOV UR4, URZ ;  /* 0x000000ff00047c82 */ /* 0x000fca0008000000 */
.L_x_10:
[C---:B-----5:R-:W-:Y:S01]  /*00d0*/  FMUL R0, R9.reuse, 0.63661974668502807617 ;  /* 0x3f22f98309007820 */ /* 0x060fe20000400000 */
[----:B------:R-:W-:Y:S01]  /*00e0*/  FSETP.GE.AND P0, PT, |R9|, 105615, PT ;  /* 0x47ce47800900780b */ /* 0x000fe20003f06200 */
[----:B------:R-:W-:Y:S04]  /*00f0*/  BSSY.RECONVERGENT B0, `(.L_x_0) ;  /* 0x0000068000007945 */ /* 0x000fe80003800200 */
[----:B------:R-:W1:Y:S02]  /*0100*/  F2I.NTZ R0, R0 ;  /* 0x0000000000007305 */ /* 0x000e640000203100 */
[----:B-1----:R-:W-:-:S05]  /*0110*/  I2FP.F32.S32 R4, R0 ;  /* 0x0000000000047245 */ /* 0x002fca0000201400 */
[----:B------:R-:W-:-:S04]  /*0120*/  FFMA R5, R4, -1.5707962512969970703, R9 ;  /* 0xbfc90fda04057823 */ /* 0x000fc80000000009 */
[----:B------:R-:W-:-:S04]  /*0130*/  FFMA R5, R4, -7.5497894158615963534e-08, R5 ;  /* 0xb3a2216804057823 */ /* 0x000fc80000000005 */
[----:B------:R-:W-:Y:S01]  /*0140*/  FFMA R4, R4, -5.3903029534742383927e-15, R5 ;  /* 0xa7c234c504047823 */ /* 0x000fe20000000005 */
[----:B------:R-:W-:-:S03]  /*0150*/  IMAD.MOV.U32 R5, RZ, RZ, R0 ;  /* 0x000000ffff057224 */ /* 0x000fc600078e0000 */
[----:B------:R-:W-:Y:S01]  /*0160*/  IMAD.MOV.U32 R8, RZ, RZ, R4 ;  /* 0x000000ffff087224 */ /* 0x000fe200078e0004 */
[----:B------:R-:W-:Y:S06]  /*0170*/  @!P0 BRA `(.L_x_1) ;  /* 0x00000004007c8947 */ /* 0x000fec0003800000 */
[----:B------:R-:W-:-:S13]  /*0180*/  FSETP.NEU.AND P0, PT, |R9|, +INF , PT ;  /* 0x7f8000000900780b */ /* 0x000fda0003f0d200 */
[----:B------:R-:W-:Y:S01]  /*0190*/  @!P0 FMUL R8, RZ, R9 ;  /* 0x00000009ff088220 */ /* 0x000fe20000400000 */
[----:B------:R-:W-:Y:S01]  /*01a0*/  @!P0 IMAD.MOV.U32 R0, RZ, RZ, RZ ;  /* 0x000000ffff008224 */ /* 0x000fe200078e00ff */
[----:B------:R-:W-:Y:S06]  /*01b0*/  @!P0 BRA `(.L_x_1) ;  /* 0x00000004006c8947 */ /* 0x000fec0003800000 */
[----:B------:R-:W-:Y:S01]  /*01c0*/  IMAD.SHL.U32 R7, R9, 0x100, RZ ;  /* 0x0000010009077824 */ /* 0x000fe200078e00ff */
[----:B------:R-:W1:Y:S01]  /*01d0*/  LDCU.64 UR10, c[0x4][URZ] ;  /* 0x01000000ff0a77ac */ /* 0x000e620008000a00 */
[----:B------:R-:W-:Y:S02]  /*01e0*/  IMAD.MOV.U32 R0, RZ, RZ, RZ ;  /* 0x000000ffff007224 */ /* 0x000fe400078e00ff */
[----:B------:R-:W-:Y:S01]  /*01f0*/  IMAD.MOV.U32 R8, RZ, RZ, RZ ;  /* 0x000000ffff087224 */ /* 0x000fe200078e00ff */
[----:B------:R-:W-:Y:S01]  /*0200*/  LOP3.LUT R15, R7, 0x80000000, RZ, 0xfc, !PT ;  /* 0x80000000070f7812 */ /* 0x000fe200078efcff */
[----:B------:R-:W-:Y:S01]  /*0210*/  UMOV UR6, URZ ;  /* 0x000000ff00067c82 */ /* 0x000fe20008000000 */
[----:B------:R-:W-:-:S05]  /*0220*/  UMOV UR5, URZ ;  /* 0x000000ff00057c82 */ /* 0x000fca0008000000 */
.L_x_2:
[----:B-1----:R-:W-:Y:S01]  /*0230*/  IMAD.U32 R12, RZ, RZ, UR10 ;  /* 0x0000000aff0c7e24 */ /* 0x002fe2000f8e00ff */
[----:B------:R-:W-:-:S05]  /*0240*/  MOV R13, UR11 ;  /* 0x0000000b000d7c02 */ /* 0x000fca0008000f00 */
[----:B------:R-:W2:Y:S01]  /*0250*/  LDG.E.CONSTANT R10, desc[UR8][R12.64] ;  /* 0x000000080c0a7981 */ /* 0x000ea2000c1e9900 */
[----:B------:R-:W-:Y:S01]  /*0260*/  UIADD3 UR5, UPT, UPT, UR5, 0x1, URZ ;  /* 0x0000000105057890 */ /* 0x000fe2000fffe0ff */
[C---:B------:R-:W-:Y:S01]  /*0270*/  ISETP.EQ.AND P0, PT, R8.reuse, RZ, PT ;  /* 0x000000ff0800720c */ /* 0x040fe20003f02270 */
[----:B------:R-:W-:Y:S01]  /*0280*/  UIADD3 UR10, UP1, UPT, UR10, 0x4, URZ ;  /* 0x000000040a0a7890 */ /* 0x000fe2000ff3e0ff */
[C---:B------:R-:W-:Y:S01]  /*0290*/  ISETP.EQ.AND P1, PT, R8.reuse, 0x4, PT ;  /* 0x000000040800780c */ /* 0x040fe20003f22270 */
[----:B------:R-:W-:Y:S01]  /*02a0*/  UISETP.NE.AND UP0, UPT, UR5, 0x6, UPT ;  /* 0x000000060500788c */ /* 0x000fe2000bf05270 */
[C---:B------:R-:W-:Y:S01]  /*02b0*/  ISETP.EQ.AND P2, PT, R8.reuse, 0x8, PT ;  /* 0x000000080800780c */ /* 0x040fe20003f42270 */
[----:B------:R-:W-:Y:S01]  /*02c0*/  UIADD3.X UR11, UPT, UPT, URZ, UR11, URZ, UP1, !UPT ;  /* 0x0000000bff0b7290 */ /* 0x000fe20008ffe4ff */
[C---:B------:R-:W-:Y:S02]  /*02d0*/  ISETP.EQ.AND P3, PT, R8.reuse, 0xc, PT ;  /* 0x0000000c0800780c */ /* 0x040fe40003f62270 */
[----:B------:R-:W-:-:S02]  /*02e0*/  ISETP.EQ.AND P4, PT, R8, 0x10, PT ;  /* 0x000000100800780c */ /* 0x000fc40003f82270 */
[C---:B------:R-:W-:Y:S02]  /*02f0*/  ISETP.EQ.AND P5, PT, R8.reuse, 0x14, PT ;  /* 0x000000140800780c */ /* 0x040fe40003fa2270 */
[----:B------:R-:W-:Y:S01]  /*0300*/  IADD3 R8, PT, PT, R8, 0x4, RZ ;  /* 0x0000000408087810 */ /* 0x000fe20007ffe0ff */
[----:B--2---:R-:W-:-:S03]  /*0310*/  IMAD.WIDE.U32 R10, R10, R15, RZ ;  /* 0x0000000f0a0a7225 */ /* 0x004fc600078e00ff */
[----:B------:R-:W-:-:S04]  /*0320*/  IADD3 R7, P6, PT, R10, R0, RZ ;  /* 0x000000000a077210 */ /* 0x000fc80007fde0ff */
[----:B------:R-:W-:Y:S01]  /*0330*/  IADD3.X R0, PT, PT, R11, UR6, RZ, P6, !PT ;  /* 0x000000060b007c10 */ /* 0x000fe2000b7fe4ff */
[--C-:B------:R-:W-:Y:S02]  /*0340*/  @P0 IMAD.MOV.U32 R6, RZ, RZ, R7.reuse ;  /* 0x000000ffff060224 */ /* 0x100fe400078e0007 */
[--C-:B------:R-:W-:Y:S02]  /*0350*/  @P1 IMAD.MOV.U32 R16, RZ, RZ, R7.reuse ;  /* 0x000000ffff101224 */ /* 0x100fe400078e0007 */
[--C-:B------:R-:W-:Y:S02]  /*0360*/  @P2 IMAD.MOV.U32 R17, RZ, RZ, R7.reuse ;  /* 0x000000ffff112224 */ /* 0x100fe400078e0007 */
[--C-:B------:R-:W-:Y:S02]  /*0370*/  @P3 IMAD.MOV.U32 R18, RZ, RZ, R7.reuse ;  /* 0x000000ffff123224 */ /* 0x100fe400078e0007 */
[--C-:B------:R-:W-:Y:S02]  /*0380*/  @P4 IMAD.MOV.U32 R19, RZ, RZ, R7.reuse ;  /* 0x000000ffff134224 */ /* 0x100fe400078e0007 */
[----:B------:R-:W-:Y:S01]  /*0390*/  @P5 IMAD.MOV.U32 R20, RZ, RZ, R7 ;  /* 0x000000ffff145224 */ /* 0x000fe200078e0007 */
[----:B------:R-:W-:Y:S06]  /*03a0*/  BRA.U UP0, `(.L_x_2) ;  /* 0xfffffffd00a07547 */ /* 0x000fec000b83ffff */
[----:B------:R-:W-:Y:S01]  /*03b0*/  SHF.R.U32.HI R7, RZ, 0x17, R9 ;  /* 0x00000017ff077819 */ /* 0x000fe20000011609 */
[----:B------:R-:W-:Y:S03]  /*03c0*/  BSSY.RECONVERGENT B1, `(.L_x_3) ;  /* 0x0000028000017945 */ /* 0x000fe60003800200 */
[C---:B------:R-:W-:Y:S02]  /*03d0*/  LOP3.LUT R8, R7.reuse, 0xe0, RZ, 0xc0, !PT ;  /* 0x000000e007087812 */ /* 0x040fe400078ec0ff */
[----:B------:R-:W-:-:S03]  /*03e0*/  LOP3.LUT P6, RZ, R7, 0x1f, RZ, 0xc0, !PT ;  /* 0x0000001f07ff7812 */ /* 0x000fc600078cc0ff */
[----:B------:R-:W-:-:S05]  /*03f0*/  VIADD R8, R8, 0xffffff80 ;  /* 0xffffff8008087836 */ /* 0x000fca0000000000 */
[----:B------:R-:W-:-:S05]  /*0400*/  SHF.R.U32.HI R8, RZ, 0x5, R8 ;  /* 0x00000005ff087819 */ /* 0x000fca0000011608 */
[----:B------:R-:W-:-:S05]  /*0410*/  IMAD.U32 R12, R8, -0x4, RZ ;  /* 0xfffffffc080c7824 */ /* 0x000fca00078e00ff */
[C---:B------:R-:W-:Y:S02]  /*0420*/  ISETP.EQ.AND P3, PT, R12.reuse, -0x18, PT ;  /* 0xffffffe80c00780c */ /* 0x040fe40003f62270 */
[C---:B------:R-:W-:Y:S02]  /*0430*/  ISETP.EQ.AND P4, PT, R12.reuse, -0x14, PT ;  /* 0xffffffec0c00780c */ /* 0x040fe40003f82270 */
[C---:B------:R-:W-:Y:S02]  /*0440*/  ISETP.EQ.AND P2, PT, R12.reuse, -0x10, PT ;  /* 0xfffffff00c00780c */ /* 0x040fe40003f42270 */
[C---:B------:R-:W-:Y:S02]  /*0450*/  ISETP.EQ.AND P1, PT, R12.reuse, -0xc, PT ;  /* 0xfffffff40c00780c */ /* 0x040fe40003f22270 */
[C---:B------:R-:W-:Y:S02]  /*0460*/  ISETP.EQ.AND P0, PT, R12.reuse, -0x8, PT ;  /* 0xfffffff80c00780c */ /* 0x040fe40003f02270 */
[----:B------:R-:W-:-:S03]  /*0470*/  ISETP.EQ.AND P5, PT, R12, RZ, PT ;  /* 0x000000ff0c00720c */ /* 0x000fc60003fa2270 */
[--C-:B------:R-:W-:Y:S01]  /*0480*/  @P3 IMAD.MOV.U32 R8, RZ, RZ, R6.reuse ;  /* 0x000000ffff083224 */ /* 0x100fe200078e0006 */
[C---:B------:R-:W-:Y:S01]  /*0490*/  ISETP.EQ.AND P3, PT, R12.reuse, -0x4, PT ;  /* 0xfffffffc0c00780c */ /* 0x040fe20003f62270 */
[----:B------:R-:W-:Y:S02]  /*04a0*/  @P4 IMAD.MOV.U32 R10, RZ, RZ, R6 ;  /* 0x000000ffff0a4224 */ /* 0x000fe400078e0006 */
[--C-:B------:R-:W-:Y:S01]  /*04b0*/  @P4 IMAD.MOV.U32 R8, RZ, RZ, R16.reuse ;  /* 0x000000ffff084224 */ /* 0x100fe200078e0010 */
[----:B------:R-:W-:Y:S01]  /*04c0*/  ISETP.EQ.AND P4, PT, R12, 0x4, PT ;  /* 0x000000040c00780c */ /* 0x000fe20003f82270 */
[----:B------:R-:W-:Y:S01]  /*04d0*/  @P2 IMAD.MOV.U32 R10, RZ, RZ, R16 ;  /* 0x000000ffff0a2224 */ /* 0x000fe200078e0010 */
[----:B------:R-:W-:Y:S01]  /*04e0*/  @P2 MOV R8, R17 ;  /* 0x0000001100082202 */ /* 0x000fe20000000f00 */
[----:B------:R-:W-:Y:S02]  /*04f0*/  @P1 IMAD.MOV.U32 R10, RZ, RZ, R17 ;  /* 0x000000ffff0a1224 */ /* 0x000fe400078e0011 */
[----:B------:R-:W-:-:S02]  /*0500*/  @P1 IMAD.MOV.U32 R8, RZ, RZ, R18 ;  /* 0x000000ffff081224 */ /* 0x000fc400078e0012 */
[----:B------:R-:W-:Y:S02]  /*0510*/  @P0 IMAD.MOV.U32 R10, RZ, RZ, R18 ;  /* 0x000000ffff0a0224 */ /* 0x000fe400078e0012 */
[--C-:B------:R-:W-:Y:S02]  /*0520*/  @P0 IMAD.MOV.U32 R8, RZ, RZ, R19.reuse ;  /* 0x000000ffff080224 */ /* 0x100fe400078e0013 */
[----:B------:R-:W-:Y:S01]  /*0530*/  @P3 IMAD.MOV.U32 R10, RZ, RZ, R19 ;  /* 0x000000ffff0a3224 */ /* 0x000fe200078e0013 */
[----:B------:R-:W-:Y:S01]  /*0540*/  @P5 MOV R10, R20 ;  /* 0x00000014000a5202 */ /* 0x000fe20000000f00 */
[----:B------:R-:W-:Y:S02]  /*0550*/  @P3 IMAD.MOV.U32 R8, RZ, RZ, R20 ;  /* 0x000000ffff083224 */ /* 0x000fe400078e0014 */
[--C-:B------:R-:W-:Y:S02]  /*0560*/  @P5 IMAD.MOV.U32 R8, RZ, RZ, R0.reuse ;  /* 0x000000ffff085224 */ /* 0x100fe400078e0000 */
[----:B------:R-:W-:Y:S01]  /*0570*/  @P4 IMAD.MOV.U32 R10, RZ, RZ, R0 ;  /* 0x000000ffff0a4224 */ /* 0x000fe200078e0000 */
[----:B------:R-:W-:Y:S06]  /*0580*/  @!P6 BRA `(.L_x_4) ;  /* 0x00000000002ce947 */ /* 0x000fec0003800000 */
[----:B------:R-:W-:Y:S01]  /*0590*/  @P2 IMAD.MOV.U32 R11, RZ, RZ, R6 ;  /* 0x000000ffff0b2224 */ /* 0x000fe200078e0006 */
[----:B------:R-:W-:Y:S01]  /*05a0*/  LOP3.LUT R7, R7, 0x1f, RZ, 0xc0, !PT ;  /* 0x0000001f07077812 */ /* 0x000fe200078ec0ff */
[----:B------:R-:W-:Y:S02]  /*05b0*/  @P1 IMAD.MOV.U32 R11, RZ, RZ, R16 ;  /* 0x000000ffff0b1224 */ /* 0x000fe400078e0010 */
[----:B------:R-:W-:Y:S01]  /*05c0*/  @P0 IMAD.MOV.U32 R11, RZ, RZ, R17 ;  /* 0x000000ffff0b0224 */ /* 0x000fe200078e0011 */
[----:B------:R-:W-:Y:S01]  /*05d0*/  ISETP.EQ.AND P0, PT, R12, 0x8, PT ;  /* 0x000000080c00780c */ /* 0x000fe20003f02270 */
[----:B------:R-:W-:Y:S01]  /*05e0*/  @P3 IMAD.MOV.U32 R11, RZ, RZ, R18 ;  /* 0x000000ffff0b3224 */ /* 0x000fe200078e0012 */
[----:B------:R-:W-:Y:S01]  /*05f0*/  @P5 MOV R11, R19 ;  /* 0x00000013000b5202 */ /* 0x000fe20000000f00 */
[----:B------:R-:W-:Y:S01]  /*0600*/  @P4 IMAD.MOV.U32 R11, RZ, RZ, R20 ;  /* 0x000000ffff0b4224 */ /* 0x000fe200078e0014 */
[----:B------:R-:W-:-:S09]  /*0610*/  SHF.L.W.U32.HI R8, R10, R7, R8 ;  /* 0x000000070a087219 */ /* 0x000fd20000010e08 */
[----:B------:R-:W-:-:S05]  /*0620*/  @P0 IMAD.MOV.U32 R11, RZ, RZ, R0 ;  /* 0x000000ffff0b0224 */ /* 0x000fca00078e0000 */
[----:B------:R-:W-:-:S07]  /*0630*/  SHF.L.W.U32.HI R10, R11, R7, R10 ;  /* 0x000000070b0a7219 */ /* 0x000fce0000010e0a */
.L_x_4:
[----:B------:R-:W-:Y:S05]  /*0640*/  BSYNC.RECONVERGENT B1 ;  /* 0x0000000000017941 */ /* 0x000fea0003800200 */
.L_x_3:
[C---:B------:R-:W-:Y:S01]  /*0650*/  SHF.L.W.U32.HI R7, R10.reuse, 0x2, R8 ;  /* 0x000000020a077819 */ /* 0x040fe20000010e08 */
[----:B------:R-:W-:Y:S01]  /*0660*/  IMAD.SHL.U32 R10, R10, 0x4, RZ ;  /* 0x000000040a0a7824 */ /* 0x000fe200078e00ff */
[----:B------:R-:W-:Y:S01]  /*0670*/  UMOV UR6, 0x54442d19 ;  /* 0x54442d1900067882 */ /* 0x000fe20000000000 */
[----:B------:R-:W-:Y:S01]  /*0680*/  UMOV UR7, 0x3bf921fb ;  /* 0x3bf921fb00077882 */ /* 0x000fe20000000000 */
[----:B------:R-:W-:Y:S02]  /*0690*/  SHF.R.S32.HI R0, RZ, 0x1f, R7 ;  /* 0x0000001fff007819 */ /* 0x000fe40000011407 */
[----:B------:R-:W-:Y:S02]  /*06a0*/  ISETP.GE.AND P0, PT, R9, RZ, PT ;  /* 0x000000ff0900720c */ /* 0x000fe40003f06270 */
[C---:B------:R-:W-:Y:S02]  /*06b0*/  LOP3.LUT R12, R0.reuse, R10, RZ, 0x3c, !PT ;  /* 0x0000000a000c7212 */ /* 0x040fe400078e3cff */
[----:B------:R-:W-:-:S02]  /*06c0*/  LOP3.LUT R13, R0, R7, RZ, 0x3c, !PT ;  /* 0x00000007000d7212 */ /* 0x000fc400078e3cff */
[----:B------:R-:W-:Y:S02]  /*06d0*/  SHF.R.U32.HI R0, RZ, 0x1e, R8 ;  /* 0x0000001eff007819 */ /* 0x000fe40000011608 */
[----:B------:R-:W1:Y:S01]  /*06e0*/  I2F.F64.S64 R10, R12 ;  /* 0x0000000c000a7312 */ /* 0x000e620000301c00 */
[C---:B------:R-:W-:Y:S02]  /*06f0*/  LOP3.LUT R8, R7.reuse, R9, RZ, 0x3c, !PT ;  /* 0x0000000907087212 */ /* 0x040fe400078e3cff */
[----:B------:R-:W-:Y:S02]  /*0700*/  LEA.HI R0, R7, R0, RZ, 0x1 ;  /* 0x0000000007007211 */ /* 0x000fe400078f08ff */
[----:B------:R-:W-:-:S03]  /*0710*/  ISETP.GE.AND P1, PT, R8, RZ, PT ;  /* 0x000000ff0800720c */ /* 0x000fc60003f26270 */
[----:B------:R-:W-:-:S04]  /*0720*/  IMAD.MOV R7, RZ, RZ, -R0 ;  /* 0x000000ffff077224 */ /* 0x000fc800078e0a00 */
[----:B------:R-:W-:Y:S01]  /*0730*/  @!P0 IMAD.MOV.U32 R0, RZ, RZ, R7 ;  /* 0x000000ffff008224 */ /* 0x000fe200078e0007 */
[----:B-1----:R-:W-:-:S10]  /*0740*/  DMUL R10, R10, UR6 ;  /* 0x000000060a0a7c28 */ /* 0x002fd40008000000 */
[----:B------:R-:W1:Y:S02]  /*0750*/  F2F.F32.F64 R10, R10 ;  /* 0x0000000a000a7310 */ /* 0x000e640000301000 */
[----:B-1----:R-:W-:-:S07]  /*0760*/  FSEL R8, -R10, R10, !P1 ;  /* 0x0000000a0a087208 */ /* 0x002fce0004800100 */
.L_x_1:
[----:B------:R-:W-:Y:S05]  /*0770*/  BSYNC.RECONVERGENT B0 ;  /* 0x0000000000007941 */ /* 0x000fea0003800200 */
.L_x_0:
[----:B------:R-:W-:Y:S02]  /*0780*/  IMAD.MOV.U32 R15, RZ, RZ, 0x37cbac00 ;  /* 0x37cbac00ff0f7424 */ /* 0x000fe400078e00ff */
[----:B------:R-:W-:Y:S01]  /*0790*/  FMUL R10, R8, R8 ;  /* 0x00000008080a7220 */ /* 0x000fe20000400000 */
[----:B------:R-:W-:Y:S01]  /*07a0*/  LOP3.LUT R7, R0, 0x1, RZ, 0xc0, !PT ;  /* 0x0000000100077812 */ /* 0x000fe200078ec0ff */
[----:B------:R-:W-:Y:S01]  /*07b0*/  BSSY.RECONVERGENT B0, `(.L_x_5) ;  /* 0x000006c000007945 */ /* 0x000fe20003800200 */
[----:B------:R-:W-:Y:S01]  /*07c0*/  MOV R14, 0x3d2aaabb ;  /* 0x3d2aaabb000e7802 */ /* 0x000fe20000000f00 */
[----:B------:R-:W-:Y:S01]  /*07d0*/  FFMA R11, R10, R15, -0.0013887860113754868507 ;  /* 0xbab607ed0a0b7423 */ /* 0x000fe2000000000f */
[----:B------:R-:W-:Y:S01]  /*07e0*/  ISETP.NE.U32.AND P0, PT, R7, 0x1, PT ;  /* 0x000000010700780c */ /* 0x000fe20003f05070 */
[----:B------:R-:W-:Y:S01]  /*07f0*/  IMAD.MOV.U32 R7, RZ, RZ, 0x3effffff ;  /* 0x3effffffff077424 */ /* 0x000fe200078e00ff */
[----:B------:R-:W-:Y:S02]  /*0800*/  LOP3.LUT P1, RZ, R0, 0x2, RZ, 0xc0, !PT ;  /* 0x0000000200ff7812 */ /* 0x000fe4000782c0ff */
[----:B------:R-:W-:-:S02]  /*0810*/  FSEL R11, R11, -0.00019574658654164522886, !P0 ;  /* 0xb94d41530b0b7808 */ /* 0x000fc40004000000 */
[----:B------:R-:W-:Y:S02]  /*0820*/  FSEL R13, R14, 0.0083327032625675201416, !P0 ;  /* 0x3c0885e40e0d7808 */ /* 0x000fe40004000000 */
[----:B------:R-:W-:Y:S02]  /*0830*/  FSEL R0, R8, 1, P0 ;  /* 0x3f80000008007808 */ /* 0x000fe40000000000 */
[----:B------:R-:W-:Y:S01]  /*0840*/  FSEL R8, -R7, -0.16666662693023681641, !P0 ;  /* 0xbe2aaaa807087808 */ /* 0x000fe20004000100 */
[C---:B------:R-:W-:Y:S01]  /*0850*/  FFMA R13, R10.reuse, R11, R13 ;  /* 0x0000000b0a0d7223 */ /* 0x040fe2000000000d */
[----:B------:R-:W-:Y:S01]  /*0860*/  FSETP.GE.AND P0, PT, |R9|, 105615, PT ;  /* 0x47ce47800900780b */ /* 0x000fe20003f06200 */
[C---:B------:R-:W-:Y:S02]  /*0870*/  FFMA R11, R10.reuse, R0, RZ ;  /* 0x000000000a0b7223 */ /* 0x040fe400000000ff */
[----:B------:R-:W-:-:S04]  /*0880*/  FFMA R8, R10, R13, R8 ;  /* 0x0000000d0a087223 */ /* 0x000fc80000000008 */
[----:B------:R-:W-:-:S04]  /*0890*/  FFMA R8, R11, R8, R0 ;  /* 0x000000080b087223 */ /* 0x000fc80000000000 */
[----:B------:R-:W-:Y:S02]  /*08a0*/  @P1 FADD R8, RZ, -R8 ;  /* 0x80000008ff081221 */ /* 0x000fe40000000000 */
[----:B------:R-:W-:Y:S05]  /*08b0*/  @!P0 BRA `(.L_x_6) ;  /* 0x00000004006c8947 */ /* 0x000fea0003800000 */
[----:B------:R-:W-:-:S13]  /*08c0*/  FSETP.NEU.AND P0, PT, |R9|, +INF , PT ;  /* 0x7f8000000900780b */ /* 0x000fda0003f0d200 */
[----:B------:R-:W-:Y:S01]  /*08d0*/  @!P0 FMUL R4, RZ, R9 ;  /* 0x00000009ff048220 */ /* 0x000fe20000400000 */
[----:B------:R-:W-:Y:S01]  /*08e0*/  @!P0 IMAD.MOV.U32 R5, RZ, RZ, RZ ;  /* 0x000000ffff058224 */ /* 0x000fe200078e00ff */
[----:B------:R-:W-:Y:S06]  /*08f0*/  @!P0 BRA `(.L_x_6) ;  /* 0x00000004005c8947 */ /* 0x000fec0003800000 */
[----:B------:R-:W1:Y:S01]  /*0900*/  LDC.64 R4, c[0x4][RZ] ;  /* 0x01000000ff047b82 */ /* 0x000e620000000a00 */
[----:B------:R-:W-:Y:S01]  /*0910*/  IMAD.SHL.U32 R0, R9, 0x100, RZ ;  /* 0x0000010009007824 */ /* 0x000fe200078e00ff */
[----:B------:R-:W-:Y:S01]  /*0920*/  UMOV UR5, URZ ;  /* 0x000000ff00057c82 */ /* 0x000fe20008000000 */
[----:B------:R-:W-:Y:S02]  /*0930*/  IMAD.MOV.U32 R21, RZ, RZ, RZ ;  /* 0x000000ffff157224 */ /* 0x000fe400078e00ff */
[----:B------:R-:W-:Y:S01]  /*0940*/  IMAD.MOV.U32 R23, RZ, RZ, RZ ;  /* 0x000000ffff177224 */ /* 0x000fe200078e00ff */
[----:B------:R-:W-:-:S07]  /*0950*/  LOP3.LUT R25, R0, 0x80000000, RZ, 0xfc, !PT ;  /* 0x8000000000197812 */ /* 0x000fce00078efcff */
.L_x_7:
[----:B-1----:R-:W-:-:S06]  /*0960*/  IMAD.WIDE.U32 R10, R23, 0x4, R4 ;  /* 0x00000004170a7825 */ /* 0x002fcc00078e0004 */
[----:B------:R-:W2:Y:S01]  /*0970*/  LDG.E.CONSTANT R10, desc[UR8][R10.64] ;  /* 0x000000080a0a7981 */ /* 0x000ea2000c1e9900 */
[C---:B------:R-:W-:Y:S01]  /*0980*/  IMAD.SHL.U32 R0, R23.reuse, 0x4, RZ ;  /* 0x0000000417007824 */ /* 0x040fe200078e00ff */
[----:B------:R-:W-:-:S04]  /*0990*/  IADD3 R23, PT, PT, R23, 0x1, RZ ;  /* 0x0000000117177810 */ /* 0x000fc80007ffe0ff */
[C---:B------:R-:W-:Y:S02]  /*09a0*/  ISETP.EQ.AND P0, PT, R0.reuse, RZ, PT ;  /* 0x000000ff0000720c */ /* 0x040fe40003f02270 */
[C---:B------:R-:W-:Y:S02]  /*09b0*/  ISETP.EQ.AND P5, PT, R0.reuse, 0x4, PT ;  /* 0x000000040000780c */ /* 0x040fe40003fa2270 */
[C---:B------:R-:W-:Y:S02]  /*09c0*/  ISETP.EQ.AND P4, PT, R0.reuse, 0x8, PT ;  /* 0x000000080000780c */ /* 0x040fe40003f82270 */
[C---:B------:R-:W-:Y:S02]  /*09d0*/  ISETP.EQ.AND P3, PT, R0.reuse, 0xc, PT ;  /* 0x0000000c0000780c */ /* 0x040fe40003f62270 */
[C---:B------:R-:W-:Y:S02]  /*09e0*/  ISETP.EQ.AND P2, PT, R0.reuse, 0x10, PT ;  /* 0x000000100000780c */ /* 0x040fe40003f42270 */
[----:B------:R-:W-:Y:S01]  /*09f0*/  ISETP.EQ.AND P1, PT, R0, 0x14, PT ;  /* 0x000000140000780c */ /* 0x000fe20003f22270 */
[----:B--2---:R-:W-:-:S03]  /*0a00*/  IMAD.WIDE.U32 R12, R10, R25, RZ ;  /* 0x000000190a0c7225 */ /* 0x004fc600078e00ff */
[----:B------:R-:W-:-:S04]  /*0a10*/  IADD3 R0, P6, PT, R12, R21, RZ ;  /* 0x000000150c007210 */ /* 0x000fc80007fde0ff */
[----:B------:R-:W-:Y:S01]  /*0a20*/  IADD3.X R21, PT, PT, R13, UR5, RZ, P6, !PT ;  /* 0x000000050d157c10 */ /* 0x000fe2000b7fe4ff */
[--C-:B------:R-:W-:Y:S01]  /*0a30*/  @P0 IMAD.MOV.U32 R6, RZ, RZ, R0.reuse ;  /* 0x000000ffff060224 */ /* 0x100fe200078e0000 */
[----:B------:R-:W-:Y:S01]  /*0a40*/  ISETP.NE.AND P6, PT, R23, 0x6, PT ;  /* 0x000000061700780c */ /* 0x000fe20003fc5270 */
[--C-:B------:R-:W-:Y:S02]  /*0a50*/  @P5 IMAD.MOV.U32 R16, RZ, RZ, R0.reuse ;  /* 0x000000ffff105224 */ /* 0x100fe400078e0000 */
[--C-:B------:R-:W-:Y:S02]  /*0a60*/  @P4 IMAD.MOV.U32 R17, RZ, RZ, R0.reuse ;  /* 0x000000ffff114224 */ /* 0x100fe400078e0000 */
[--C-:B------:R-:W-:Y:S02]  /*0a70*/  @P3 IMAD.MOV.U32 R18, RZ, RZ, R0.reuse ;  /* 0x000000ffff123224 */ /* 0x100fe400078e0000 */
[--C-:B------:R-:W-:Y:S02]  /*0a80*/  @P2 IMAD.MOV.U32 R19, RZ, RZ, R0.reuse ;  /* 0x000000ffff132224 */ /* 0x100fe400078e0000 */
[----:B------:R-:W-:-:S04]  /*0a90*/  @P1 IMAD.MOV.U32 R20, RZ, RZ, R0 ;  /* 0x000000ffff141224 */ /* 0x000fc800078e0000 */
[----:B------:R-:W-:Y:S05]  /*0aa0*/  @P6 BRA `(.L_x_7) ;  /* 0xfffffffc00ac6947 */ /* 0x000fea000383ffff */
[----:B------:R-:W-:Y:S01]  /*0ab0*/  SHF.R.U32.HI R10, RZ, 0x17, R9 ;  /* 0x00000017ff0a7819 */ /* 0x000fe20000011609 */
[----:B------:R-:W-:Y:S03]  /*0ac0*/  BSSY.RECONVERGENT B1, `(.L_x_8) ;  /* 0x0000028000017945 */ /* 0x000fe60003800200 */
[C---:B------:R-:W-:Y:S02]  /*0ad0*/  LOP3.LUT R0, R10.reuse, 0xe0, RZ, 0xc0, !PT ;  /* 0x000000e00a007812 */ /* 0x040fe400078ec0ff */
[----:B------:R-:W-:Y:S02]  /*0ae0*/  LOP3.LUT P6, RZ, R10, 0x1f, RZ, 0xc0, !PT ;  /* 0x0000001f0aff7812 */ /* 0x000fe400078cc0ff */
[----:B------:R-:W-:-:S04]  /*0af0*/  IADD3 R0, PT, PT, R0, -0x80, RZ ;  /* 0xffffff8000007810 */ /* 0x000fc80007ffe0ff */
[----:B------:R-:W-:-:S05]  /*0b00*/  SHF.R.U32.HI R0, RZ, 0x5, R0 ;  /* 0x00000005ff007819 */ /* 0x000fca0000011600 */
[----:B------:R-:W-:-:S05]  /*0b10*/  IMAD.U32 R11, R0, -0x4, RZ ;  /* 0xfffffffc000b7824 */ /* 0x000fca00078e00ff */
[C---:B------:R-:W-:Y:S02]  /*0b20*/  ISETP.EQ.AND P3, PT, R11.reuse, -0x18, PT ;  /* 0xffffffe80b00780c */ /* 0x040fe40003f62270 */
[C---:B------:R-:W-:Y:S02]  /*0b30*/  ISETP.EQ.AND P4, PT, R11.reuse, -0x14, PT ;  /* 0xffffffec0b00780c */ /* 0x040fe40003f82270 */
[C---:B------:R-:W-:Y:S02]  /*0b40*/  ISETP.EQ.AND P2, PT, R11.reuse, -0x10, PT ;  /* 0xfffffff00b00780c */ /* 0x040fe40003f42270 */
[C---:B------:R-:W-:Y:S02]  /*0b50*/  ISETP.EQ.AND P1, PT, R11.reuse, -0xc, PT ;  /* 0xfffffff40b00780c */ /* 0x040fe40003f22270 */
[C---:B------:R-:W-:Y:S02]  /*0b60*/  ISETP.EQ.AND P0, PT, R11.reuse, -0x8, PT ;  /* 0xfffffff80b00780c */ /* 0x040fe40003f02270 */
[----:B------:R-:W-:-:S03]  /*0b70*/  ISETP.EQ.AND P5, PT, R11, 0x4, PT ;  /* 0x000000040b00780c */ /* 0x000fc60003fa2270 */
[--C-:B------:R-:W-:Y:S01]  /*0b80*/  @P3 IMAD.MOV.U32 R0, RZ, RZ, R6.reuse ;  /* 0x000000ffff003224 */ /* 0x100fe200078e0006 */
[C---:B------:R-:W-:Y:S01]  /*0b90*/  ISETP.EQ.AND P3, PT, R11.reuse, -0x4, PT ;  /* 0xfffffffc0b00780c */ /* 0x040fe20003f62270 */
[----:B------:R-:W-:Y:S02]  /*0ba0*/  @P4 IMAD.MOV.U32 R4, RZ, RZ, R6 ;  /* 0x000000ffff044224 */ /* 0x000fe400078e0006 */
[--C-:B------:R-:W-:Y:S01]  /*0bb0*/  @P4 IMAD.MOV.U32 R0, RZ, RZ, R16.reuse ;  /* 0x000000ffff004224 */ /* 0x100fe200078e0010 */
[----:B------:R-:W-:Y:S01]  /*0bc0*/  ISETP.EQ.AND P4, PT, R11, RZ, PT ;  /* 0x000000ff0b00720c */ /* 0x000fe20003f82270 */
[----:B------:R-:W-:Y:S01]  /*0bd0*/  @P2 IMAD.MOV.U32 R4, RZ, RZ, R16 ;  /* 0x000000ffff042224 */ /* 0x000fe200078e0010 */
[----:B------:R-:W-:Y:S01]  /*0be0*/  @P1 MOV R4, R17 ;  /* 0x0000001100041202 */ /* 0x000fe20000000f00 */
[----:B------:R-:W-:Y:S02]  /*0bf0*/  @P2 IMAD.MOV.U32 R0, RZ, RZ, R17 ;  /* 0x000000ffff002224 */ /* 0x000fe400078e0011 */
[----:B------:R-:W-:-:S02]  /*0c00*/  @P1 IMAD.MOV.U32 R0, RZ, RZ, R18 ;  /* 0x000000ffff001224 */ /* 0x000fc400078e0012 */
[----:B------:R-:W-:Y:S02]  /*0c10*/  @P0 IMAD.MOV.U32 R4, RZ, RZ, R18 ;  /* 0x000000ffff040224 */ /* 0x000fe400078e0012 */
[--C-:B------:R-:W-:Y:S02]  /*0c20*/  @P0 IMAD.MOV.U32 R0, RZ, RZ, R19.reuse ;  /* 0x000000ffff000224 */ /* 0x100fe400078e0013 */
[----:B------:R-:W-:Y:S02]  /*0c30*/  @P3 IMAD.MOV.U32 R4, RZ, RZ, R19 ;  /* 0x000000ffff043224 */ /* 0x000fe400078e0013 */
[--C-:B------:R-:W-:Y:S01]  /*0c40*/  @P3 IMAD.MOV.U32 R0, RZ, RZ, R20.reuse ;  /* 0x000000ffff003224 */ /* 0x100fe200078e0014 */
[----:B------:R-:W-:Y:S01]  /*0c50*/  @P4 MOV R0, R21 ;  /* 0x0000001500004202 */ /* 0x000fe20000000f00 */
[----:B------:R-:W-:Y:S02]  /*0c60*/  @P4 IMAD.MOV.U32 R4, RZ, RZ, R20 ;  /* 0x000000ffff044224 */ /* 0x000fe400078e0014 */
[----:B------:R-:W-:Y:S01]  /*0c70*/  @P5 IMAD.MOV.U32 R4, RZ, RZ, R21 ;  /* 0x000000ffff045224 */ /* 0x000fe200078e0015 */
[----:B------:R-:W-:Y:S06]  /*0c80*/  @!P6 BRA `(.L_x_9) ;  /* 0x00000000002ce947 */ /* 0x000fec0003800000 */
[----:B------:R-:W-:Y:S02]  /*0c90*/  @P2 IMAD.MOV.U32 R5, RZ, RZ, R6 ;  /* 0x000000ffff052224 */ /* 0x000fe400078e0006 */
[----:B------:R-:W-:Y:S02]  /*0ca0*/  @P1 IMAD.MOV.U32 R5, RZ, RZ, R16 ;  /* 0x000000ffff051224 */ /* 0x000fe400078e0010 */
[----:B------:R-:W-:Y:S01]  /*0cb0*/  @P0 IMAD.MOV.U32 R5, RZ, RZ, R17 ;  /* 0x000000ffff050224 */ /* 0x000fe200078e0011 */
[----:B------:R-:W-:Y:S01]  /*0cc0*/  ISETP.EQ.AND P0, PT, R11, 0x8, PT ;  /* 0x000000080b00780c */ /* 0x000fe20003f02270 */
[----:B------:R-:W-:Y:S01]  /*0cd0*/  @P3 IMAD.MOV.U32 R5, RZ, RZ, R18 ;  /* 0x000000ffff053224 */ /* 0x000fe200078e0012 */
[----:B------:R-:W-:Y:S01]  /*0ce0*/  LOP3.LUT R11, R10, 0x1f, RZ, 0xc0, !PT ;  /* 0x0000001f0a0b7812 */ /* 0x000fe200078ec0ff */
[----:B------:R-:W-:Y:S01]  /*0cf0*/  @P4 IMAD.MOV.U32 R5, RZ, RZ, R19 ;  /* 0x000000ffff054224 */ /* 0x000fe200078e0013 */
[----:B------:R-:W-:Y:S02]  /*0d00*/  @P5 MOV R5, R20 ;  /* 0x0000001400055202 */ /* 0x000fe40000000f00 */
[----:B------:R-:W-:-:S07]  /*0d10*/  SHF.L.W.U32.HI R0, R4, R11, R0 ;  /* 0x0000000b04007219 */ /* 0x000fce0000010e00 */
[----:B------:R-:W-:-:S05]  /*0d20*/  @P0 IMAD.MOV.U32 R5, RZ, RZ, R21 ;  /* 0x000000ffff050224 */ /* 0x000fca00078e0015 */
[----:B------:R-:W-:-:S07]  /*0d30*/  SHF.L.W.U32.HI R4, R5, R11, R4 ;  /* 0x0000000b05047219 */ /* 0x000fce0000010e04 */
.L_x_9:
[----:B------:R-:W-:Y:S05]  /*0d40*/  BSYNC.RECONVERGENT B1 ;  /* 0x0000000000017941 */ /* 0x000fea0003800200 */
.L_x_8:
        /* <DEDUP_REMOVED lines=9> */
[C---:B------:R-:W-:Y:S02]  /*0de0*/  LOP3.LUT R9, R5.reuse, R9, RZ, 0x3c, !PT ;  /* 0x0000000905097212 */ /* 0x040fe400078e3cff */
[----:B------:R-:W1:Y:S01]  /*0df0*/  I2F.F64.S64 R10, R10 ;  /* 0x0000000a000a7312 */ /* 0x000e620000301c00 */
[----:B------:R-:W-:Y:S02]  /*0e00*/  LEA.HI R5, R5, R0, RZ, 0x1 ;  /* 0x0000000005057211 */ /* 0x000fe400078f08ff */
[----:B------:R-:W-:-:S03]  /*0e10*/  ISETP.GE.AND P0, PT, R9, RZ, PT ;  /* 0x000000ff0900720c */ /* 0x000fc60003f06270 */
[----:B------:R-:W-:-:S04]  /*0e20*/  IMAD.MOV R0, RZ, RZ, -R5 ;  /* 0x000000ffff007224 */ /* 0x000fc800078e0a05 */
[----:B------:R-:W-:Y:S01]  /*0e30*/  @!P1 IMAD.MOV.U32 R5, RZ, RZ, R0 ;  /* 0x000000ffff059224 */ /* 0x000fe200078e0000 */
[----:B-1----:R-:W-:-:S10]  /*0e40*/  DMUL R12, R10, UR6 ;  /* 0x000000060a0c7c28 */ /* 0x002fd40008000000 */
[----:B------:R-:W1:Y:S02]  /*0e50*/  F2F.F32.F64 R12, R12 ;  /* 0x0000000c000c7310 */ /* 0x000e640000301000 */
[----:B-1----:R-:W-:-:S07]  /*0e60*/  FSEL R4, -R12, R12, !P0 ;  /* 0x0000000c0c047208 */ /* 0x002fce0004000100 */
.L_x_6:
[----:B------:R-:W-:Y:S05]  /*0e70*/  BSYNC.RECONVERGENT B0 ;  /* 0x0000000000007941 */ /* 0x000fea0003800200 */
.L_x_5:
[----:B------:R-:W-:Y:S01]  /*0e80*/  FMUL R9, R4, R4 ;  /* 0x0000000404097220 */ /* 0x000fe20000400000 */
[C---:B------:R-:W-:Y:S01]  /*0e90*/  LOP3.LUT R0, R5.reuse, 0x1, RZ, 0xc0, !PT ;  /* 0x0000000105007812 */ /* 0x040fe200078ec0ff */
[----:B------:R-:W-:Y:S01]  /*0ea0*/  VIADD R5, R5, 0x1 ;  /* 0x0000000105057836 */ /* 0x000fe20000000000 */
[----:B------:R-:W-:Y:S01]  /*0eb0*/  UIADD3 UR4, UPT, UPT, UR4, 0x1, URZ ;  /* 0x0000000104047890 */ /* 0x000fe2000fffe0ff */
[----:B------:R-:W-:Y:S01]  /*0ec0*/  FFMA R15, R9, R15, -0.0013887860113754868507 ;  /* 0xbab607ed090f7423 */ /* 0x000fe2000000000f */
[----:B------:R-:W-:Y:S02]  /*0ed0*/  ISETP.NE.U32.AND P0, PT, R0, 0x1, PT ;  /* 0x000000010000780c */ /* 0x000fe40003f05070 */
[----:B------:R-:W-:Y:S01]  /*0ee0*/  LOP3.LUT P1, RZ, R5, 0x2, RZ, 0xc0, !PT ;  /* 0x0000000205ff7812 */ /* 0x000fe2000782c0ff */
[----:B------:R-:W-:Y:S01]  /*0ef0*/  UISETP.NE.AND UP0, UPT, UR4, 0x2710, UPT ;  /* 0x000027100400788c */ /* 0x000fe2000bf05270 */
[----:B------:R-:W-:Y:S02]  /*0f00*/  FSEL R14, R14, 0.0083327032625675201416, P0 ;  /* 0x3c0885e40e0e7808 */ /* 0x000fe40000000000 */
[----:B------:R-:W-:-:S02]  /*0f10*/  FSEL R10, R15, -0.00019574658654164522886, P0 ;  /* 0xb94d41530f0a7808 */ /* 0x000fc40000000000 */
[----:B------:R-:W-:Y:S02]  /*0f20*/  FSEL R0, R4, 1, !P0 ;  /* 0x3f80000004007808 */ /* 0x000fe40004000000 */
[----:B------:R-:W-:Y:S01]  /*0f30*/  FSEL R7, -R7, -0.16666662693023681641, P0 ;  /* 0xbe2aaaa807077808 */ /* 0x000fe20000000100 */
[C---:B------:R-:W-:Y:S02]  /*0f40*/  FFMA R10, R9.reuse, R10, R14 ;  /* 0x0000000a090a7223 */ /* 0x040fe4000000000e */
[C---:B------:R-:W-:Y:S02]  /*0f50*/  FFMA R5, R9.reuse, R0, RZ ;  /* 0x0000000009057223 */ /* 0x040fe400000000ff */
[----:B------:R-:W-:-:S04]  /*0f60*/  FFMA R7, R9, R10, R7 ;  /* 0x0000000a09077223 */ /* 0x000fc80000000007 */
[----:B------:R-:W-:-:S04]  /*0f70*/  FFMA R0, R5, R7, R0 ;  /* 0x0000000705007223 */ /* 0x000fc80000000000 */
[----:B------:R-:W-:-:S04]  /*0f80*/  @P1 FADD R0, RZ, -R0 ;  /* 0x80000000ff001221 */ /* 0x000fc80000000000 */
[----:B------:R-:W-:-:S04]  /*0f90*/  FMUL R9, R0, 0.99998998641967773438 ;  /* 0x3f7fff5800097820 */ /* 0x000fc80000400000 */
[----:B------:R-:W-:Y:S01]  /*0fa0*/  FFMA R9, R8, 1.0000100135803222656, R9 ;  /* 0x3f80005408097823 */ /* 0x000fe20000000009 */
[----:B------:R-:W-:Y:S06]  /*0fb0*/  BRA.U UP0, `(.L_x_10) ;  /* 0xfffffff100447547 */ /* 0x000fec000b83ffff */
[----:B------:R-:W-:Y:S01]  /*0fc0*/  STG.E desc[UR8][R2.64], R9 ;  /* 0x0000000902007986 */ /* 0x000fe2000c101908 */
[----:B------:R-:W-:Y:S05]  /*0fd0*/  EXIT ;  /* 0x000000000000794d */ /* 0x000fea0003800000 */
.L_x_11:
[----:B------:R-:W-:-:S00]  /*0fe0*/  BRA `(.L_x_11) ;  /* 0xfffffffc00fc7947 */ /* 0x000fc0000383ffff */
[----:B------:R-:W-:-:S00]  /*0ff0*/  NOP ;  /* 0x0000000000007918 */ /* 0x000fc00000000000 */
        /* <DEDUP_REMOVED lines=8> */
.L_x_12:


//--------------------- .nv.global.init           --------------------------
	.section	.nv.global.init,"aw",@progbits
	.align	4
.nv.global.init:
	.type		__cudart_i2opi_f,@object
	.size		__cudart_i2opi_f,(.L_0 - __cudart_i2opi_f)
__cudart_i2opi_f:
        /*0000*/ 	.byte	0x41, 0x90, 0x43, 0x3c, 0x99, 0x95, 0x62, 0xdb, 0xc0, 0xdd, 0x34, 0xf5, 0xd1, 0x57, 0x27, 0xfc
        /*0010*/ 	.byte	0x29, 0x15, 0x44, 0x4e, 0x6e, 0x83, 0xf9, 0xa2
.L_0:


//--------------------- .nv.shared.reserved.0     --------------------------
	.section	.nv.shared.reserved.0,"aw",@nobits
	.weak		__nv_reservedSMEM_offset_0_alias
	.size		__nv_reservedSMEM_offset_0_alias, 0, 64
	.other		__nv_reservedSMEM_offset_0_alias,@"STO_CUDA_RESERVED_SHARED STV_DEFAULT"
__nv_reservedSMEM_offset_0_alias:
	.zero		0
	.zero		64


//--------------------- .nv.constant0._Z9heavy_cpuPfi --------------------------
	.section	.nv.constant0._Z9heavy_cpuPfi,"a",@progbits
	.sectionflags	@""
	.align	4
.nv.constant0._Z9heavy_cpuPfi:
	.zero		908


//--------------------- SYMBOLS --------------------------

	.type		.nv.reservedSmem.offset0,@object
	.size		.nv.reservedSmem.offset0,0x4
